//
// Generated by NVIDIA NVVM Compiler
//
// Compiler Build ID: CL-36424714
// Cuda compilation tools, release 13.0, V13.0.88
// Based on NVVM 20.0.0
//

.version 9.0
.target sm_100
.address_size 64

	// .globl	_ZN3cub18CUB_300001_SM_10006detail11EmptyKernelIvEEvv
.global .align 1 .b8 _ZN34_INTERNAL_e70f842d_4_k_cu_1d8eb5984cuda3std3__45__cpo5beginE[1];
.global .align 1 .b8 _ZN34_INTERNAL_e70f842d_4_k_cu_1d8eb5984cuda3std3__45__cpo3endE[1];
.global .align 1 .b8 _ZN34_INTERNAL_e70f842d_4_k_cu_1d8eb5984cuda3std3__45__cpo6cbeginE[1];
.global .align 1 .b8 _ZN34_INTERNAL_e70f842d_4_k_cu_1d8eb5984cuda3std3__45__cpo4cendE[1];
.global .align 1 .b8 _ZN34_INTERNAL_e70f842d_4_k_cu_1d8eb5984cuda3std3__45__cpo6rbeginE[1];
.global .align 1 .b8 _ZN34_INTERNAL_e70f842d_4_k_cu_1d8eb5984cuda3std3__45__cpo4rendE[1];
.global .align 1 .b8 _ZN34_INTERNAL_e70f842d_4_k_cu_1d8eb5984cuda3std3__45__cpo7crbeginE[1];
.global .align 1 .b8 _ZN34_INTERNAL_e70f842d_4_k_cu_1d8eb5984cuda3std3__45__cpo5crendE[1];
.global .align 1 .b8 _ZN34_INTERNAL_e70f842d_4_k_cu_1d8eb5984cuda3std3__436_GLOBAL__N__e70f842d_4_k_cu_1d8eb5986ignoreE[1];
.global .align 1 .b8 _ZN34_INTERNAL_e70f842d_4_k_cu_1d8eb5984cuda3std3__419piecewise_constructE[1];
.global .align 1 .b8 _ZN34_INTERNAL_e70f842d_4_k_cu_1d8eb5984cuda3std3__48in_placeE[1];
.global .align 1 .b8 _ZN34_INTERNAL_e70f842d_4_k_cu_1d8eb5984cuda3std3__420unreachable_sentinelE[1];
.global .align 1 .b8 _ZN34_INTERNAL_e70f842d_4_k_cu_1d8eb5984cuda3std3__47nulloptE[1];
.global .align 1 .b8 _ZN34_INTERNAL_e70f842d_4_k_cu_1d8eb5984cuda3std3__48unexpectE[1];
.global .align 1 .b8 _ZN34_INTERNAL_e70f842d_4_k_cu_1d8eb5984cuda3std6ranges3__45__cpo4swapE[1];
.global .align 1 .b8 _ZN34_INTERNAL_e70f842d_4_k_cu_1d8eb5984cuda3std6ranges3__45__cpo9iter_moveE[1];
.global .align 1 .b8 _ZN34_INTERNAL_e70f842d_4_k_cu_1d8eb5984cuda3std6ranges3__45__cpo7advanceE[1];
.global .align 1 .b8 _ZN34_INTERNAL_e70f842d_4_k_cu_1d8eb5984cuda3std6ranges3__45__cpo5beginE[1];
.global .align 1 .b8 _ZN34_INTERNAL_e70f842d_4_k_cu_1d8eb5984cuda3std6ranges3__45__cpo3endE[1];
.global .align 1 .b8 _ZN34_INTERNAL_e70f842d_4_k_cu_1d8eb5984cuda3std6ranges3__45__cpo6cbeginE[1];
.global .align 1 .b8 _ZN34_INTERNAL_e70f842d_4_k_cu_1d8eb5984cuda3std6ranges3__45__cpo4cendE[1];
.global .align 1 .b8 _ZN34_INTERNAL_e70f842d_4_k_cu_1d8eb5984cuda3std6ranges3__45__cpo9iter_swapE[1];
.global .align 1 .b8 _ZN34_INTERNAL_e70f842d_4_k_cu_1d8eb5984cuda3std6ranges3__45__cpo4nextE[1];
.global .align 1 .b8 _ZN34_INTERNAL_e70f842d_4_k_cu_1d8eb5984cuda3std6ranges3__45__cpo4prevE[1];
.global .align 1 .b8 _ZN34_INTERNAL_e70f842d_4_k_cu_1d8eb5984cuda3std6ranges3__45__cpo4dataE[1];
.global .align 1 .b8 _ZN34_INTERNAL_e70f842d_4_k_cu_1d8eb5984cuda3std6ranges3__45__cpo5cdataE[1];
.global .align 1 .b8 _ZN34_INTERNAL_e70f842d_4_k_cu_1d8eb5984cuda3std6ranges3__45__cpo4sizeE[1];
.global .align 1 .b8 _ZN34_INTERNAL_e70f842d_4_k_cu_1d8eb5984cuda3std6ranges3__45__cpo5ssizeE[1];
.global .align 1 .b8 _ZN34_INTERNAL_e70f842d_4_k_cu_1d8eb5984cuda3std6ranges3__45__cpo8distanceE[1];
.global .align 1 .b8 _ZN34_INTERNAL_e70f842d_4_k_cu_1d8eb5986thrust24THRUST_300001_SM_1000_NS6system6detail10sequential3seqE[1];
.global .align 1 .b8 _ZN34_INTERNAL_e70f842d_4_k_cu_1d8eb5986thrust24THRUST_300001_SM_1000_NS12placeholders2_1E[1];
.global .align 1 .b8 _ZN34_INTERNAL_e70f842d_4_k_cu_1d8eb5986thrust24THRUST_300001_SM_1000_NS12placeholders2_2E[1];
.global .align 1 .b8 _ZN34_INTERNAL_e70f842d_4_k_cu_1d8eb5986thrust24THRUST_300001_SM_1000_NS12placeholders2_3E[1];
.global .align 1 .b8 _ZN34_INTERNAL_e70f842d_4_k_cu_1d8eb5986thrust24THRUST_300001_SM_1000_NS12placeholders2_4E[1];
.global .align 1 .b8 _ZN34_INTERNAL_e70f842d_4_k_cu_1d8eb5986thrust24THRUST_300001_SM_1000_NS12placeholders2_5E[1];
.global .align 1 .b8 _ZN34_INTERNAL_e70f842d_4_k_cu_1d8eb5986thrust24THRUST_300001_SM_1000_NS12placeholders2_6E[1];
.global .align 1 .b8 _ZN34_INTERNAL_e70f842d_4_k_cu_1d8eb5986thrust24THRUST_300001_SM_1000_NS12placeholders2_7E[1];
.global .align 1 .b8 _ZN34_INTERNAL_e70f842d_4_k_cu_1d8eb5986thrust24THRUST_300001_SM_1000_NS12placeholders2_8E[1];
.global .align 1 .b8 _ZN34_INTERNAL_e70f842d_4_k_cu_1d8eb5986thrust24THRUST_300001_SM_1000_NS12placeholders2_9E[1];
.global .align 1 .b8 _ZN34_INTERNAL_e70f842d_4_k_cu_1d8eb5986thrust24THRUST_300001_SM_1000_NS12placeholders3_10E[1];
.global .align 1 .b8 _ZN34_INTERNAL_e70f842d_4_k_cu_1d8eb5986thrust24THRUST_300001_SM_1000_NS8cuda_cub3parE[1];
.global .align 1 .b8 _ZN34_INTERNAL_e70f842d_4_k_cu_1d8eb5986thrust24THRUST_300001_SM_1000_NS8cuda_cub10par_nosyncE[1];
.global .align 1 .b8 _ZN34_INTERNAL_e70f842d_4_k_cu_1d8eb5986thrust24THRUST_300001_SM_1000_NS3seqE[1];

.visible .entry _ZN3cub18CUB_300001_SM_10006detail11EmptyKernelIvEEvv()
{


	ret;

}


// ===== COMPILED SASS (sm_100) =====

	.target	sm_100

	.elftype	@"ET_EXEC"


//--------------------- .note.nv.tkinfo           --------------------------
	.section	.note.nv.tkinfo,"",@"SHT_NOTE"
	.sectionflags	@"SHF_NOTE_NV_TKINFO"
	.tkinfo
        /*0018*/ 	.word	0x00000002
        /*0030*/ 	.string	""
        /*0030*/ 	.string	"ptxas"
        /*0030*/ 	.string	"Cuda compilation tools, release 13.0, V13.0.88"
        /*0030*/ 	.string	"Build cuda_13.0.r13.0/compiler.36424714_0"
        /*0030*/ 	.string	"-arch sm_100 -m 64 "



//--------------------- .note.nv.cuinfo           --------------------------
	.section	.note.nv.cuinfo,"",@"SHT_NOTE"
	.sectionflags	@"SHF_NOTE_NV_CUINFO"
        /*0018*/ 	.short	0x0002
        /*001a*/ 	.short	0x0064
        /*001c*/ 	.short	0x0082
	.zero		2


//--------------------- .nv.info                  --------------------------
	.section	.nv.info,"",@"SHT_CUDA_INFO"
	.align	4


	//----- nvinfo : EIATTR_REGCOUNT
	.align		4
        /*0000*/ 	.byte	0x04, 0x2f
        /*0002*/ 	.short	(.L_44 - .L_43)
	.align		4
.L_43:
        /*0004*/ 	.word	index@(_ZN3cub18CUB_300001_SM_10006detail11EmptyKernelIvEEvv)
        /*0008*/ 	.word	0x00000004


	//----- nvinfo : EIATTR_FRAME_SIZE
	.align		4
.L_44:
        /*000c*/ 	.byte	0x04, 0x11
        /*000e*/ 	.short	(.L_46 - .L_45)
	.align		4
.L_45:
        /*0010*/ 	.word	index@(_ZN3cub18CUB_300001_SM_10006detail11EmptyKernelIvEEvv)
        /*0014*/ 	.word	0x00000000


	//----- nvinfo : EIATTR_MIN_STACK_SIZE
	.align		4
.L_46:
        /*0018*/ 	.byte	0x04, 0x12
        /*001a*/ 	.short	(.L_48 - .L_47)
	.align		4
.L_47:
        /*001c*/ 	.word	index@(_ZN3cub18CUB_300001_SM_10006detail11EmptyKernelIvEEvv)
        /*0020*/ 	.word	0x00000000
.L_48:


//--------------------- .nv.compat                --------------------------
	.section	.nv.compat,"",@"SHT_CUDA_COMPAT_INFO"
	.align	4
        /*0000*/ 	.byte	0x02, 0x09, 0x00, 0x00, 0x02, 0x02, 0x01, 0x00, 0x02, 0x05, 0x05, 0x00, 0x03, 0x07, 0x01, 0x01
        /*0010*/ 	.byte	0x02, 0x03, 0x00, 0x00, 0x02, 0x06, 0x01, 0x00, 0x04, 0x0b, 0x08, 0x00, 0x09, 0x00, 0x00, 0x00
        /*0020*/ 	.byte	0x00, 0x00, 0x00, 0x00


//--------------------- .nv.info._ZN3cub18CUB_300001_SM_10006detail11EmptyKernelIvEEvv --------------------------
	.section	.nv.info._ZN3cub18CUB_300001_SM_10006detail11EmptyKernelIvEEvv,"",@"SHT_CUDA_INFO"
	.sectionflags	@""
	.align	4


	//----- nvinfo : EIATTR_CUDA_API_VERSION
	.align		4
        /*0000*/ 	.byte	0x04, 0x37
        /*0002*/ 	.short	(.L_50 - .L_49)
.L_49:
        /*0004*/ 	.word	0x00000082


	//----- nvinfo : EIATTR_SPARSE_MMA_MASK
	.align		4
.L_50:
        /*0008*/ 	.byte	0x03, 0x50
        /*000a*/ 	.short	0x0000


	//----- nvinfo : EIATTR_MAXREG_COUNT
	.align		4
        /*000c*/ 	.byte	0x03, 0x1b
        /*000e*/ 	.short	0x00ff


	//----- nvinfo : EIATTR_MERCURY_ISA_VERSION
	.align		4
        /*0010*/ 	.byte	0x03, 0x5f
        /*0012*/ 	.short	0x0101


	//----- nvinfo : EIATTR_VRC_CTA_INIT_COUNT
	.align		4
        /*0014*/ 	.byte	0x02, 0x4a
	.zero		1
	.zero		1


	//----- nvinfo : EIATTR_EXIT_INSTR_OFFSETS
	.align		4
        /*0018*/ 	.byte	0x04, 0x1c
        /*001a*/ 	.short	(.L_52 - .L_51)


	//   ....[0]....
.L_51:
        /*001c*/ 	.word	0x00000010


	//----- nvinfo : EIATTR_SW_WAR
	.align		4
.L_52:
        /*0020*/ 	.byte	0x04, 0x36
        /*0022*/ 	.short	(.L_54 - .L_53)
.L_53:
        /*0024*/ 	.word	0x00000008
.L_54:


//--------------------- .nv.callgraph             --------------------------
	.section	.nv.callgraph,"",@"SHT_CUDA_CALLGRAPH"
	.align	4
	.sectionentsize	8
	.align		4
        /*0000*/ 	.word	0x00000000
	.align		4
        /*0004*/ 	.word	0xffffffff
	.align		4
        /*0008*/ 	.word	0x00000000
	.align		4
        /*000c*/ 	.word	0xfffffffe
	.align		4
        /*0010*/ 	.word	0x00000000
	.align		4
        /*0014*/ 	.word	0xfffffffd
	.align		4
        /*0018*/ 	.word	0x00000000
	.align		4
        /*001c*/ 	.word	0xfffffffc


//--------------------- .nv.constant4             --------------------------
	.section	.nv.constant4,"a",@progbits
	.align	8
	.align		8
.nv.constant4:
        /*0000*/ 	.dword	_ZN34_INTERNAL_e70f842d_4_k_cu_1d8eb5984cuda3std3__45__cpo5beginE
	.align		8
        /*0008*/ 	.dword	_ZN34_INTERNAL_e70f842d_4_k_cu_1d8eb5984cuda3std3__45__cpo3endE
	.align		8
        /*0010*/ 	.dword	_ZN34_INTERNAL_e70f842d_4_k_cu_1d8eb5984cuda3std3__45__cpo6cbeginE
	.align		8
        /*0018*/ 	.dword	_ZN34_INTERNAL_e70f842d_4_k_cu_1d8eb5984cuda3std3__45__cpo4cendE
	.align		8
        /*0020*/ 	.dword	_ZN34_INTERNAL_e70f842d_4_k_cu_1d8eb5984cuda3std3__45__cpo6rbeginE
	.align		8
        /*0028*/ 	.dword	_ZN34_INTERNAL_e70f842d_4_k_cu_1d8eb5984cuda3std3__45__cpo4rendE
	.align		8
        /*0030*/ 	.dword	_ZN34_INTERNAL_e70f842d_4_k_cu_1d8eb5984cuda3std3__45__cpo7crbeginE
	.align		8
        /*0038*/ 	.dword	_ZN34_INTERNAL_e70f842d_4_k_cu_1d8eb5984cuda3std3__45__cpo5crendE
	.align		8
        /*0040*/ 	.dword	_ZN34_INTERNAL_e70f842d_4_k_cu_1d8eb5984cuda3std3__436_GLOBAL__N__e70f842d_4_k_cu_1d8eb5986ignoreE
	.align		8
        /*0048*/ 	.dword	_ZN34_INTERNAL_e70f842d_4_k_cu_1d8eb5984cuda3std3__419piecewise_constructE
	.align		8
        /*0050*/ 	.dword	_ZN34_INTERNAL_e70f842d_4_k_cu_1d8eb5984cuda3std3__48in_placeE
	.align		8
        /*0058*/ 	.dword	_ZN34_INTERNAL_e70f842d_4_k_cu_1d8eb5984cuda3std3__420unreachable_sentinelE
	.align		8
        /*0060*/ 	.dword	_ZN34_INTERNAL_e70f842d_4_k_cu_1d8eb5984cuda3std3__47nulloptE
	.align		8
        /*0068*/ 	.dword	_ZN34_INTERNAL_e70f842d_4_k_cu_1d8eb5984cuda3std3__48unexpectE
	.align		8
        /*0070*/ 	.dword	_ZN34_INTERNAL_e70f842d_4_k_cu_1d8eb5984cuda3std6ranges3__45__cpo4swapE
	.align		8
        /*0078*/ 	.dword	_ZN34_INTERNAL_e70f842d_4_k_cu_1d8eb5984cuda3std6ranges3__45__cpo9iter_moveE
	.align		8
        /*0080*/ 	.dword	_ZN34_INTERNAL_e70f842d_4_k_cu_1d8eb5984cuda3std6ranges3__45__cpo7advanceE
	.align		8
        /*0088*/ 	.dword	_ZN34_INTERNAL_e70f842d_4_k_cu_1d8eb5984cuda3std6ranges3__45__cpo5beginE
	.align		8
        /*0090*/ 	.dword	_ZN34_INTERNAL_e70f842d_4_k_cu_1d8eb5984cuda3std6ranges3__45__cpo3endE
	.align		8
        /*0098*/ 	.dword	_ZN34_INTERNAL_e70f842d_4_k_cu_1d8eb5984cuda3std6ranges3__45__cpo6cbeginE
	.align		8
        /*00a0*/ 	.dword	_ZN34_INTERNAL_e70f842d_4_k_cu_1d8eb5984cuda3std6ranges3__45__cpo4cendE
	.align		8
        /*00a8*/ 	.dword	_ZN34_INTERNAL_e70f842d_4_k_cu_1d8eb5984cuda3std6ranges3__45__cpo9iter_swapE
	.align		8
        /*00b0*/ 	.dword	_ZN34_INTERNAL_e70f842d_4_k_cu_1d8eb5984cuda3std6ranges3__45__cpo4nextE
	.align		8
        /*00b8*/ 	.dword	_ZN34_INTERNAL_e70f842d_4_k_cu_1d8eb5984cuda3std6ranges3__45__cpo4prevE
	.align		8
        /*00c0*/ 	.dword	_ZN34_INTERNAL_e70f842d_4_k_cu_1d8eb5984cuda3std6ranges3__45__cpo4dataE
	.align		8
        /*00c8*/ 	.dword	_ZN34_INTERNAL_e70f842d_4_k_cu_1d8eb5984cuda3std6ranges3__45__cpo5cdataE
	.align		8
        /*00d0*/ 	.dword	_ZN34_INTERNAL_e70f842d_4_k_cu_1d8eb5984cuda3std6ranges3__45__cpo4sizeE
	.align		8
        /*00d8*/ 	.dword	_ZN34_INTERNAL_e70f842d_4_k_cu_1d8eb5984cuda3std6ranges3__45__cpo5ssizeE
	.align		8
        /*00e0*/ 	.dword	_ZN34_INTERNAL_e70f842d_4_k_cu_1d8eb5984cuda3std6ranges3__45__cpo8distanceE
	.align		8
        /*00e8*/ 	.dword	_ZN34_INTERNAL_e70f842d_4_k_cu_1d8eb5986thrust24THRUST_300001_SM_1000_NS6system6detail10sequential3seqE
	.align		8
        /*00f0*/ 	.dword	_ZN34_INTERNAL_e70f842d_4_k_cu_1d8eb5986thrust24THRUST_300001_SM_1000_NS12placeholders2_1E
	.align		8
        /*00f8*/ 	.dword	_ZN34_INTERNAL_e70f842d_4_k_cu_1d8eb5986thrust24THRUST_300001_SM_1000_NS12placeholders2_2E
	.align		8
        /*0100*/ 	.dword	_ZN34_INTERNAL_e70f842d_4_k_cu_1d8eb5986thrust24THRUST_300001_SM_1000_NS12placeholders2_3E
	.align		8
        /*0108*/ 	.dword	_ZN34_INTERNAL_e70f842d_4_k_cu_1d8eb5986thrust24THRUST_300001_SM_1000_NS12placeholders2_4E
	.align		8
        /*0110*/ 	.dword	_ZN34_INTERNAL_e70f842d_4_k_cu_1d8eb5986thrust24THRUST_300001_SM_1000_NS12placeholders2_5E
	.align		8
        /*0118*/ 	.dword	_ZN34_INTERNAL_e70f842d_4_k_cu_1d8eb5986thrust24THRUST_300001_SM_1000_NS12placeholders2_6E
	.align		8
        /*0120*/ 	.dword	_ZN34_INTERNAL_e70f842d_4_k_cu_1d8eb5986thrust24THRUST_300001_SM_1000_NS12placeholders2_7E
	.align		8
        /*0128*/ 	.dword	_ZN34_INTERNAL_e70f842d_4_k_cu_1d8eb5986thrust24THRUST_300001_SM_1000_NS12placeholders2_8E
	.align		8
        /*0130*/ 	.dword	_ZN34_INTERNAL_e70f842d_4_k_cu_1d8eb5986thrust24THRUST_300001_SM_1000_NS12placeholders2_9E
	.align		8
        /*0138*/ 	.dword	_ZN34_INTERNAL_e70f842d_4_k_cu_1d8eb5986thrust24THRUST_300001_SM_1000_NS12placeholders3_10E
	.align		8
        /*0140*/ 	.dword	_ZN34_INTERNAL_e70f842d_4_k_cu_1d8eb5986thrust24THRUST_300001_SM_1000_NS8cuda_cub3parE
	.align		8
        /*0148*/ 	.dword	_ZN34_INTERNAL_e70f842d_4_k_cu_1d8eb5986thrust24THRUST_300001_SM_1000_NS8cuda_cub10par_nosyncE
	.align		8
        /*0150*/ 	.dword	_ZN34_INTERNAL_e70f842d_4_k_cu_1d8eb5986thrust24THRUST_300001_SM_1000_NS3seqE


//--------------------- .text._ZN3cub18CUB_300001_SM_10006detail11EmptyKernelIvEEvv --------------------------
	.section	.text._ZN3cub18CUB_300001_SM_10006detail11EmptyKernelIvEEvv,"ax",@progbits
	.align	128
        .global         _ZN3cub18CUB_300001_SM_10006detail11EmptyKernelIvEEvv
        .type           _ZN3cub18CUB_300001_SM_10006detail11EmptyKernelIvEEvv,@function
        .size           _ZN3cub18CUB_300001_SM_10006detail11EmptyKernelIvEEvv,(.L_x_1 - _ZN3cub18CUB_300001_SM_10006detail11EmptyKernelIvEEvv)
        .other          _ZN3cub18CUB_300001_SM_10006detail11EmptyKernelIvEEvv,@"STO_CUDA_ENTRY STV_DEFAULT"
_ZN3cub18CUB_300001_SM_10006detail11EmptyKernelIvEEvv:
.text._ZN3cub18CUB_300001_SM_10006detail11EmptyKernelIvEEvv:
[----:B------:R-:W-:Y:S01]  /*0000*/  LDC R1, c[0x0][0x37c] ;  /* 0x0000df00ff017b82 */ /* 0x000fe20000000800 */
[----:B------:R-:W-:Y:S05]  /*0010*/  EXIT ;  /* 0x000000000000794d */ /* 0x000fea0003800000 */
.L_x_0:
[----:B------:R-:W-:-:S00]  /*0020*/  BRA `(.L_x_0) ;  /* 0xfffffffc00fc7947 */ /* 0x000fc0000383ffff */
[----:B------:R-:W-:-:S00]  /*0030*/  NOP ;  /* 0x0000000000007918 */ /* 0x000fc00000000000 */
        /* <DEDUP_REMOVED lines=12> */
.L_x_1:


//--------------------- .nv.shared.reserved.0     --------------------------
	.section	.nv.shared.reserved.0,"aw",@nobits
	.weak		__nv_reservedSMEM_offset_0_alias
	.size		__nv_reservedSMEM_offset_0_alias, 0, 64
	.other		__nv_reservedSMEM_offset_0_alias,@"STO_CUDA_RESERVED_SHARED STV_DEFAULT"
__nv_reservedSMEM_offset_0_alias:
	.zero		0
	.zero		64


//--------------------- .nv.global                --------------------------
	.section	.nv.global,"aw",@nobits
.nv.global:
	.type		_ZN34_INTERNAL_e70f842d_4_k_cu_1d8eb5986thrust24THRUST_300001_SM_1000_NS3seqE,@object
	.size		_ZN34_INTERNAL_e70f842d_4_k_cu_1d8eb5986thrust24THRUST_300001_SM_1000_NS3seqE,(_ZN34_INTERNAL_e70f842d_4_k_cu_1d8eb5984cuda3std3__48in_placeE - _ZN34_INTERNAL_e70f842d_4_k_cu_1d8eb5986thrust24THRUST_300001_SM_1000_NS3seqE)
_ZN34_INTERNAL_e70f842d_4_k_cu_1d8eb5986thrust24THRUST_300001_SM_1000_NS3seqE:
	.zero		1
	.type		_ZN34_INTERNAL_e70f842d_4_k_cu_1d8eb5984cuda3std3__48in_placeE,@object
	.size		_ZN34_INTERNAL_e70f842d_4_k_cu_1d8eb5984cuda3std3__48in_placeE,(_ZN34_INTERNAL_e70f842d_4_k_cu_1d8eb5984cuda3std6ranges3__45__cpo4sizeE - _ZN34_INTERNAL_e70f842d_4_k_cu_1d8eb5984cuda3std3__48in_placeE)
_ZN34_INTERNAL_e70f842d_4_k_cu_1d8eb5984cuda3std3__48in_placeE:
	.zero		1
	.type		_ZN34_INTERNAL_e70f842d_4_k_cu_1d8eb5984cuda3std6ranges3__45__cpo4sizeE,@object
	.size		_ZN34_INTERNAL_e70f842d_4_k_cu_1d8eb5984cuda3std6ranges3__45__cpo4sizeE,(_ZN34_INTERNAL_e70f842d_4_k_cu_1d8eb5986thrust24THRUST_300001_SM_1000_NS12placeholders2_5E - _ZN34_INTERNAL_e70f842d_4_k_cu_1d8eb5984cuda3std6ranges3__45__cpo4sizeE)
_ZN34_INTERNAL_e70f842d_4_k_cu_1d8eb5984cuda3std6ranges3__45__cpo4sizeE:
	.zero		1
	.type		_ZN34_INTERNAL_e70f842d_4_k_cu_1d8eb5986thrust24THRUST_300001_SM_1000_NS12placeholders2_5E,@object
	.size		_ZN34_INTERNAL_e70f842d_4_k_cu_1d8eb5986thrust24THRUST_300001_SM_1000_NS12placeholders2_5E,(_ZN34_INTERNAL_e70f842d_4_k_cu_1d8eb5984cuda3std3__45__cpo6cbeginE - _ZN34_INTERNAL_e70f842d_4_k_cu_1d8eb5986thrust24THRUST_300001_SM_1000_NS12placeholders2_5E)
_ZN34_INTERNAL_e70f842d_4_k_cu_1d8eb5986thrust24THRUST_300001_SM_1000_NS12placeholders2_5E:
	.zero		1
	.type		_ZN34_INTERNAL_e70f842d_4_k_cu_1d8eb5984cuda3std3__45__cpo6cbeginE,@object
	.size		_ZN34_INTERNAL_e70f842d_4_k_cu_1d8eb5984cuda3std3__45__cpo6cbeginE,(_ZN34_INTERNAL_e70f842d_4_k_cu_1d8eb5984cuda3std6ranges3__45__cpo3endE - _ZN34_INTERNAL_e70f842d_4_k_cu_1d8eb5984cuda3std3__45__cpo6cbeginE)
_ZN34_INTERNAL_e70f842d_4_k_cu_1d8eb5984cuda3std3__45__cpo6cbeginE:
	.zero		1
	.type		_ZN34_INTERNAL_e70f842d_4_k_cu_1d8eb5984cuda3std6ranges3__45__cpo3endE,@object
	.size		_ZN34_INTERNAL_e70f842d_4_k_cu_1d8eb5984cuda3std6ranges3__45__cpo3endE,(_ZN34_INTERNAL_e70f842d_4_k_cu_1d8eb5986thrust24THRUST_300001_SM_1000_NS12placeholders2_9E - _ZN34_INTERNAL_e70f842d_4_k_cu_1d8eb5984cuda3std6ranges3__45__cpo3endE)
_ZN34_INTERNAL_e70f842d_4_k_cu_1d8eb5984cuda3std6ranges3__45__cpo3endE:
	.zero		1
	.type		_ZN34_INTERNAL_e70f842d_4_k_cu_1d8eb5986thrust24THRUST_300001_SM_1000_NS12placeholders2_9E,@object
	.size		_ZN34_INTERNAL_e70f842d_4_k_cu_1d8eb5986thrust24THRUST_300001_SM_1000_NS12placeholders2_9E,(_ZN34_INTERNAL_e70f842d_4_k_cu_1d8eb5984cuda3std3__45__cpo7crbeginE - _ZN34_INTERNAL_e70f842d_4_k_cu_1d8eb5986thrust24THRUST_300001_SM_1000_NS12placeholders2_9E)
_ZN34_INTERNAL_e70f842d_4_k_cu_1d8eb5986thrust24THRUST_300001_SM_1000_NS12placeholders2_9E:
	.zero		1
	.type		_ZN34_INTERNAL_e70f842d_4_k_cu_1d8eb5984cuda3std3__45__cpo7crbeginE,@object
	.size		_ZN34_INTERNAL_e70f842d_4_k_cu_1d8eb5984cuda3std3__45__cpo7crbeginE,(_ZN34_INTERNAL_e70f842d_4_k_cu_1d8eb5984cuda3std6ranges3__45__cpo4nextE - _ZN34_INTERNAL_e70f842d_4_k_cu_1d8eb5984cuda3std3__45__cpo7crbeginE)
_ZN34_INTERNAL_e70f842d_4_k_cu_1d8eb5984cuda3std3__45__cpo7crbeginE:
	.zero		1
	.type		_ZN34_INTERNAL_e70f842d_4_k_cu_1d8eb5984cuda3std6ranges3__45__cpo4nextE,@object
	.size		_ZN34_INTERNAL_e70f842d_4_k_cu_1d8eb5984cuda3std6ranges3__45__cpo4nextE,(_ZN34_INTERNAL_e70f842d_4_k_cu_1d8eb5984cuda3std6ranges3__45__cpo4swapE - _ZN34_INTERNAL_e70f842d_4_k_cu_1d8eb5984cuda3std6ranges3__45__cpo4nextE)
_ZN34_INTERNAL_e70f842d_4_k_cu_1d8eb5984cuda3std6ranges3__45__cpo4nextE:
	.zero		1
	.type		_ZN34_INTERNAL_e70f842d_4_k_cu_1d8eb5984cuda3std6ranges3__45__cpo4swapE,@object
	.size		_ZN34_INTERNAL_e70f842d_4_k_cu_1d8eb5984cuda3std6ranges3__45__cpo4swapE,(_ZN34_INTERNAL_e70f842d_4_k_cu_1d8eb5986thrust24THRUST_300001_SM_1000_NS12placeholders2_1E - _ZN34_INTERNAL_e70f842d_4_k_cu_1d8eb5984cuda3std6ranges3__45__cpo4swapE)
_ZN34_INTERNAL_e70f842d_4_k_cu_1d8eb5984cuda3std6ranges3__45__cpo4swapE:
	.zero		1
	.type		_ZN34_INTERNAL_e70f842d_4_k_cu_1d8eb5986thrust24THRUST_300001_SM_1000_NS12placeholders2_1E,@object
	.size		_ZN34_INTERNAL_e70f842d_4_k_cu_1d8eb5986thrust24THRUST_300001_SM_1000_NS12placeholders2_1E,(_ZN34_INTERNAL_e70f842d_4_k_cu_1d8eb5986thrust24THRUST_300001_SM_1000_NS8cuda_cub3parE - _ZN34_INTERNAL_e70f842d_4_k_cu_1d8eb5986thrust24THRUST_300001_SM_1000_NS12placeholders2_1E)
_ZN34_INTERNAL_e70f842d_4_k_cu_1d8eb5986thrust24THRUST_300001_SM_1000_NS12placeholders2_1E:
	.zero		1
	.type		_ZN34_INTERNAL_e70f842d_4_k_cu_1d8eb5986thrust24THRUST_300001_SM_1000_NS8cuda_cub3parE,@object
	.size		_ZN34_INTERNAL_e70f842d_4_k_cu_1d8eb5986thrust24THRUST_300001_SM_1000_NS8cuda_cub3parE,(_ZN34_INTERNAL_e70f842d_4_k_cu_1d8eb5984cuda3std3__436_GLOBAL__N__e70f842d_4_k_cu_1d8eb5986ignoreE - _ZN34_INTERNAL_e70f842d_4_k_cu_1d8eb5986thrust24THRUST_300001_SM_1000_NS8cuda_cub3parE)
_ZN34_INTERNAL_e70f842d_4_k_cu_1d8eb5986thrust24THRUST_300001_SM_1000_NS8cuda_cub3parE:
	.zero		1
	.type		_ZN34_INTERNAL_e70f842d_4_k_cu_1d8eb5984cuda3std3__436_GLOBAL__N__e70f842d_4_k_cu_1d8eb5986ignoreE,@object
	.size		_ZN34_INTERNAL_e70f842d_4_k_cu_1d8eb5984cuda3std3__436_GLOBAL__N__e70f842d_4_k_cu_1d8eb5986ignoreE,(_ZN34_INTERNAL_e70f842d_4_k_cu_1d8eb5984cuda3std6ranges3__45__cpo4dataE - _ZN34_INTERNAL_e70f842d_4_k_cu_1d8eb5984cuda3std3__436_GLOBAL__N__e70f842d_4_k_cu_1d8eb5986ignoreE)
_ZN34_INTERNAL_e70f842d_4_k_cu_1d8eb5984cuda3std3__436_GLOBAL__N__e70f842d_4_k_cu_1d8eb5986ignoreE:
	.zero		1
	.type		_ZN34_INTERNAL_e70f842d_4_k_cu_1d8eb5984cuda3std6ranges3__45__cpo4dataE,@object
	.size		_ZN34_INTERNAL_e70f842d_4_k_cu_1d8eb5984cuda3std6ranges3__45__cpo4dataE,(_ZN34_INTERNAL_e70f842d_4_k_cu_1d8eb5986thrust24THRUST_300001_SM_1000_NS12placeholders2_3E - _ZN34_INTERNAL_e70f842d_4_k_cu_1d8eb5984cuda3std6ranges3__45__cpo4dataE)
_ZN34_INTERNAL_e70f842d_4_k_cu_1d8eb5984cuda3std6ranges3__45__cpo4dataE:
	.zero		1
	.type		_ZN34_INTERNAL_e70f842d_4_k_cu_1d8eb5986thrust24THRUST_300001_SM_1000_NS12placeholders2_3E,@object
	.size		_ZN34_INTERNAL_e70f842d_4_k_cu_1d8eb5986thrust24THRUST_300001_SM_1000_NS12placeholders2_3E,(_ZN34_INTERNAL_e70f842d_4_k_cu_1d8eb5984cuda3std3__45__cpo5beginE - _ZN34_INTERNAL_e70f842d_4_k_cu_1d8eb5986thrust24THRUST_300001_SM_1000_NS12placeholders2_3E)
_ZN34_INTERNAL_e70f842d_4_k_cu_1d8eb5986thrust24THRUST_300001_SM_1000_NS12placeholders2_3E:
	.zero		1
	.type		_ZN34_INTERNAL_e70f842d_4_k_cu_1d8eb5984cuda3std3__45__cpo5beginE,@object
	.size		_ZN34_INTERNAL_e70f842d_4_k_cu_1d8eb5984cuda3std3__45__cpo5beginE,(_ZN34_INTERNAL_e70f842d_4_k_cu_1d8eb5984cuda3std6ranges3__45__cpo7advanceE - _ZN34_INTERNAL_e70f842d_4_k_cu_1d8eb5984cuda3std3__45__cpo5beginE)
_ZN34_INTERNAL_e70f842d_4_k_cu_1d8eb5984cuda3std3__45__cpo5beginE:
	.zero		1
	.type		_ZN34_INTERNAL_e70f842d_4_k_cu_1d8eb5984cuda3std6ranges3__45__cpo7advanceE,@object
	.size		_ZN34_INTERNAL_e70f842d_4_k_cu_1d8eb5984cuda3std6ranges3__45__cpo7advanceE,(_ZN34_INTERNAL_e70f842d_4_k_cu_1d8eb5986thrust24THRUST_300001_SM_1000_NS12placeholders2_7E - _ZN34_INTERNAL_e70f842d_4_k_cu_1d8eb5984cuda3std6ranges3__45__cpo7advanceE)
_ZN34_INTERNAL_e70f842d_4_k_cu_1d8eb5984cuda3std6ranges3__45__cpo7advanceE:
	.zero		1
	.type		_ZN34_INTERNAL_e70f842d_4_k_cu_1d8eb5986thrust24THRUST_300001_SM_1000_NS12placeholders2_7E,@object
	.size		_ZN34_INTERNAL_e70f842d_4_k_cu_1d8eb5986thrust24THRUST_300001_SM_1000_NS12placeholders2_7E,(_ZN34_INTERNAL_e70f842d_4_k_cu_1d8eb5984cuda3std3__45__cpo6rbeginE - _ZN34_INTERNAL_e70f842d_4_k_cu_1d8eb5986thrust24THRUST_300001_SM_1000_NS12placeholders2_7E)
_ZN34_INTERNAL_e70f842d_4_k_cu_1d8eb5986thrust24THRUST_300001_SM_1000_NS12placeholders2_7E:
	.zero		1
	.type		_ZN34_INTERNAL_e70f842d_4_k_cu_1d8eb5984cuda3std3__45__cpo6rbeginE,@object
	.size		_ZN34_INTERNAL_e70f842d_4_k_cu_1d8eb5984cuda3std3__45__cpo6rbeginE,(_ZN34_INTERNAL_e70f842d_4_k_cu_1d8eb5984cuda3std6ranges3__45__cpo4cendE - _ZN34_INTERNAL_e70f842d_4_k_cu_1d8eb5984cuda3std3__45__cpo6rbeginE)
_ZN34_INTERNAL_e70f842d_4_k_cu_1d8eb5984cuda3std3__45__cpo6rbeginE:
	.zero		1
	.type		_ZN34_INTERNAL_e70f842d_4_k_cu_1d8eb5984cuda3std6ranges3__45__cpo4cendE,@object
	.size		_ZN34_INTERNAL_e70f842d_4_k_cu_1d8eb5984cuda3std6ranges3__45__cpo4cendE,(_ZN34_INTERNAL_e70f842d_4_k_cu_1d8eb5984cuda3std3__47nulloptE - _ZN34_INTERNAL_e70f842d_4_k_cu_1d8eb5984cuda3std6ranges3__45__cpo4cendE)
_ZN34_INTERNAL_e70f842d_4_k_cu_1d8eb5984cuda3std6ranges3__45__cpo4cendE:
	.zero		1
	.type		_ZN34_INTERNAL_e70f842d_4_k_cu_1d8eb5984cuda3std3__47nulloptE,@object
	.size		_ZN34_INTERNAL_e70f842d_4_k_cu_1d8eb5984cuda3std3__47nulloptE,(_ZN34_INTERNAL_e70f842d_4_k_cu_1d8eb5984cuda3std6ranges3__45__cpo8distanceE - _ZN34_INTERNAL_e70f842d_4_k_cu_1d8eb5984cuda3std3__47nulloptE)
_ZN34_INTERNAL_e70f842d_4_k_cu_1d8eb5984cuda3std3__47nulloptE:
	.zero		1
	.type		_ZN34_INTERNAL_e70f842d_4_k_cu_1d8eb5984cuda3std6ranges3__45__cpo8distanceE,@object
	.size		_ZN34_INTERNAL_e70f842d_4_k_cu_1d8eb5984cuda3std6ranges3__45__cpo8distanceE,(_ZN34_INTERNAL_e70f842d_4_k_cu_1d8eb5986thrust24THRUST_300001_SM_1000_NS8cuda_cub10par_nosyncE - _ZN34_INTERNAL_e70f842d_4_k_cu_1d8eb5984cuda3std6ranges3__45__cpo8distanceE)
_ZN34_INTERNAL_e70f842d_4_k_cu_1d8eb5984cuda3std6ranges3__45__cpo8distanceE:
	.zero		1
	.type		_ZN34_INTERNAL_e70f842d_4_k_cu_1d8eb5986thrust24THRUST_300001_SM_1000_NS8cuda_cub10par_nosyncE,@object
	.size		_ZN34_INTERNAL_e70f842d_4_k_cu_1d8eb5986thrust24THRUST_300001_SM_1000_NS8cuda_cub10par_nosyncE,(_ZN34_INTERNAL_e70f842d_4_k_cu_1d8eb5984cuda3std3__419piecewise_constructE - _ZN34_INTERNAL_e70f842d_4_k_cu_1d8eb5986thrust24THRUST_300001_SM_1000_NS8cuda_cub10par_nosyncE)
_ZN34_INTERNAL_e70f842d_4_k_cu_1d8eb5986thrust24THRUST_300001_SM_1000_NS8cuda_cub10par_nosyncE:
	.zero		1
	.type		_ZN34_INTERNAL_e70f842d_4_k_cu_1d8eb5984cuda3std3__419piecewise_constructE,@object
	.size		_ZN34_INTERNAL_e70f842d_4_k_cu_1d8eb5984cuda3std3__419piecewise_constructE,(_ZN34_INTERNAL_e70f842d_4_k_cu_1d8eb5984cuda3std6ranges3__45__cpo5cdataE - _ZN34_INTERNAL_e70f842d_4_k_cu_1d8eb5984cuda3std3__419piecewise_constructE)
_ZN34_INTERNAL_e70f842d_4_k_cu_1d8eb5984cuda3std3__419piecewise_constructE:
	.zero		1
	.type		_ZN34_INTERNAL_e70f842d_4_k_cu_1d8eb5984cuda3std6ranges3__45__cpo5cdataE,@object
	.size		_ZN34_INTERNAL_e70f842d_4_k_cu_1d8eb5984cuda3std6ranges3__45__cpo5cdataE,(_ZN34_INTERNAL_e70f842d_4_k_cu_1d8eb5986thrust24THRUST_300001_SM_1000_NS12placeholders2_4E - _ZN34_INTERNAL_e70f842d_4_k_cu_1d8eb5984cuda3std6ranges3__45__cpo5cdataE)
_ZN34_INTERNAL_e70f842d_4_k_cu_1d8eb5984cuda3std6ranges3__45__cpo5cdataE:
	.zero		1
	.type		_ZN34_INTERNAL_e70f842d_4_k_cu_1d8eb5986thrust24THRUST_300001_SM_1000_NS12placeholders2_4E,@object
	.size		_ZN34_INTERNAL_e70f842d_4_k_cu_1d8eb5986thrust24THRUST_300001_SM_1000_NS12placeholders2_4E,(_ZN34_INTERNAL_e70f842d_4_k_cu_1d8eb5984cuda3std3__45__cpo3endE - _ZN34_INTERNAL_e70f842d_4_k_cu_1d8eb5986thrust24THRUST_300001_SM_1000_NS12placeholders2_4E)
_ZN34_INTERNAL_e70f842d_4_k_cu_1d8eb5986thrust24THRUST_300001_SM_1000_NS12placeholders2_4E:
	.zero		1
	.type		_ZN34_INTERNAL_e70f842d_4_k_cu_1d8eb5984cuda3std3__45__cpo3endE,@object
	.size		_ZN34_INTERNAL_e70f842d_4_k_cu_1d8eb5984cuda3std3__45__cpo3endE,(_ZN34_INTERNAL_e70f842d_4_k_cu_1d8eb5984cuda3std6ranges3__45__cpo5beginE - _ZN34_INTERNAL_e70f842d_4_k_cu_1d8eb5984cuda3std3__45__cpo3endE)
_ZN34_INTERNAL_e70f842d_4_k_cu_1d8eb5984cuda3std3__45__cpo3endE:
	.zero		1
	.type		_ZN34_INTERNAL_e70f842d_4_k_cu_1d8eb5984cuda3std6ranges3__45__cpo5beginE,@object
	.size		_ZN34_INTERNAL_e70f842d_4_k_cu_1d8eb5984cuda3std6ranges3__45__cpo5beginE,(_ZN34_INTERNAL_e70f842d_4_k_cu_1d8eb5986thrust24THRUST_300001_SM_1000_NS12placeholders2_8E - _ZN34_INTERNAL_e70f842d_4_k_cu_1d8eb5984cuda3std6ranges3__45__cpo5beginE)
_ZN34_INTERNAL_e70f842d_4_k_cu_1d8eb5984cuda3std6ranges3__45__cpo5beginE:
	.zero		1
	.type		_ZN34_INTERNAL_e70f842d_4_k_cu_1d8eb5986thrust24THRUST_300001_SM_1000_NS12placeholders2_8E,@object
	.size		_ZN34_INTERNAL_e70f842d_4_k_cu_1d8eb5986thrust24THRUST_300001_SM_1000_NS12placeholders2_8E,(_ZN34_INTERNAL_e70f842d_4_k_cu_1d8eb5984cuda3std3__45__cpo4rendE - _ZN34_INTERNAL_e70f842d_4_k_cu_1d8eb5986thrust24THRUST_300001_SM_1000_NS12placeholders2_8E)
_ZN34_INTERNAL_e70f842d_4_k_cu_1d8eb5986thrust24THRUST_300001_SM_1000_NS12placeholders2_8E:
	.zero		1
	.type		_ZN34_INTERNAL_e70f842d_4_k_cu_1d8eb5984cuda3std3__45__cpo4rendE,@object
	.size		_ZN34_INTERNAL_e70f842d_4_k_cu_1d8eb5984cuda3std3__45__cpo4rendE,(_ZN34_INTERNAL_e70f842d_4_k_cu_1d8eb5984cuda3std6ranges3__45__cpo9iter_swapE - _ZN34_INTERNAL_e70f842d_4_k_cu_1d8eb5984cuda3std3__45__cpo4rendE)
_ZN34_INTERNAL_e70f842d_4_k_cu_1d8eb5984cuda3std3__45__cpo4rendE:
	.zero		1
	.type		_ZN34_INTERNAL_e70f842d_4_k_cu_1d8eb5984cuda3std6ranges3__45__cpo9iter_swapE,@object
	.size		_ZN34_INTERNAL_e70f842d_4_k_cu_1d8eb5984cuda3std6ranges3__45__cpo9iter_swapE,(_ZN34_INTERNAL_e70f842d_4_k_cu_1d8eb5984cuda3std3__48unexpectE - _ZN34_INTERNAL_e70f842d_4_k_cu_1d8eb5984cuda3std6ranges3__45__cpo9iter_swapE)
_ZN34_INTERNAL_e70f842d_4_k_cu_1d8eb5984cuda3std6ranges3__45__cpo9iter_swapE:
	.zero		1
	.type		_ZN34_INTERNAL_e70f842d_4_k_cu_1d8eb5984cuda3std3__48unexpectE,@object
	.size		_ZN34_INTERNAL_e70f842d_4_k_cu_1d8eb5984cuda3std3__48unexpectE,(_ZN34_INTERNAL_e70f842d_4_k_cu_1d8eb5986thrust24THRUST_300001_SM_1000_NS6system6detail10sequential3seqE - _ZN34_INTERNAL_e70f842d_4_k_cu_1d8eb5984cuda3std3__48unexpectE)
_ZN34_INTERNAL_e70f842d_4_k_cu_1d8eb5984cuda3std3__48unexpectE:
	.zero		1
	.type		_ZN34_INTERNAL_e70f842d_4_k_cu_1d8eb5986thrust24THRUST_300001_SM_1000_NS6system6detail10sequential3seqE,@object
	.size		_ZN34_INTERNAL_e70f842d_4_k_cu_1d8eb5986thrust24THRUST_300001_SM_1000_NS6system6detail10sequential3seqE,(_ZN34_INTERNAL_e70f842d_4_k_cu_1d8eb5986thrust24THRUST_300001_SM_1000_NS12placeholders2_6E - _ZN34_INTERNAL_e70f842d_4_k_cu_1d8eb5986thrust24THRUST_300001_SM_1000_NS6system6detail10sequential3seqE)
_ZN34_INTERNAL_e70f842d_4_k_cu_1d8eb5986thrust24THRUST_300001_SM_1000_NS6system6detail10sequential3seqE:
	.zero		1
	.type		_ZN34_INTERNAL_e70f842d_4_k_cu_1d8eb5986thrust24THRUST_300001_SM_1000_NS12placeholders2_6E,@object
	.size		_ZN34_INTERNAL_e70f842d_4_k_cu_1d8eb5986thrust24THRUST_300001_SM_1000_NS12placeholders2_6E,(_ZN34_INTERNAL_e70f842d_4_k_cu_1d8eb5984cuda3std3__45__cpo4cendE - _ZN34_INTERNAL_e70f842d_4_k_cu_1d8eb5986thrust24THRUST_300001_SM_1000_NS12placeholders2_6E)
_ZN34_INTERNAL_e70f842d_4_k_cu_1d8eb5986thrust24THRUST_300001_SM_1000_NS12placeholders2_6E:
	.zero		1
	.type		_ZN34_INTERNAL_e70f842d_4_k_cu_1d8eb5984cuda3std3__45__cpo4cendE,@object
	.size		_ZN34_INTERNAL_e70f842d_4_k_cu_1d8eb5984cuda3std3__45__cpo4cendE,(_ZN34_INTERNAL_e70f842d_4_k_cu_1d8eb5984cuda3std6ranges3__45__cpo6cbeginE - _ZN34_INTERNAL_e70f842d_4_k_cu_1d8eb5984cuda3std3__45__cpo4cendE)
_ZN34_INTERNAL_e70f842d_4_k_cu_1d8eb5984cuda3std3__45__cpo4cendE:
	.zero		1
	.type		_ZN34_INTERNAL_e70f842d_4_k_cu_1d8eb5984cuda3std6ranges3__45__cpo6cbeginE,@object
	.size		_ZN34_INTERNAL_e70f842d_4_k_cu_1d8eb5984cuda3std6ranges3__45__cpo6cbeginE,(_ZN34_INTERNAL_e70f842d_4_k_cu_1d8eb5984cuda3std3__420unreachable_sentinelE - _ZN34_INTERNAL_e70f842d_4_k_cu_1d8eb5984cuda3std6ranges3__45__cpo6cbeginE)
_ZN34_INTERNAL_e70f842d_4_k_cu_1d8eb5984cuda3std6ranges3__45__cpo6cbeginE:
	.zero		1
	.type		_ZN34_INTERNAL_e70f842d_4_k_cu_1d8eb5984cuda3std3__420unreachable_sentinelE,@object
	.size		_ZN34_INTERNAL_e70f842d_4_k_cu_1d8eb5984cuda3std3__420unreachable_sentinelE,(_ZN34_INTERNAL_e70f842d_4_k_cu_1d8eb5984cuda3std6ranges3__45__cpo5ssizeE - _ZN34_INTERNAL_e70f842d_4_k_cu_1d8eb5984cuda3std3__420unreachable_sentinelE)
_ZN34_INTERNAL_e70f842d_4_k_cu_1d8eb5984cuda3std3__420unreachable_sentinelE:
	.zero		1
	.type		_ZN34_INTERNAL_e70f842d_4_k_cu_1d8eb5984cuda3std6ranges3__45__cpo5ssizeE,@object
	.size		_ZN34_INTERNAL_e70f842d_4_k_cu_1d8eb5984cuda3std6ranges3__45__cpo5ssizeE,(_ZN34_INTERNAL_e70f842d_4_k_cu_1d8eb5986thrust24THRUST_300001_SM_1000_NS12placeholders3_10E - _ZN34_INTERNAL_e70f842d_4_k_cu_1d8eb5984cuda3std6ranges3__45__cpo5ssizeE)
_ZN34_INTERNAL_e70f842d_4_k_cu_1d8eb5984cuda3std6ranges3__45__cpo5ssizeE:
	.zero		1
	.type		_ZN34_INTERNAL_e70f842d_4_k_cu_1d8eb5986thrust24THRUST_300001_SM_1000_NS12placeholders3_10E,@object
	.size		_ZN34_INTERNAL_e70f842d_4_k_cu_1d8eb5986thrust24THRUST_300001_SM_1000_NS12placeholders3_10E,(_ZN34_INTERNAL_e70f842d_4_k_cu_1d8eb5984cuda3std3__45__cpo5crendE - _ZN34_INTERNAL_e70f842d_4_k_cu_1d8eb5986thrust24THRUST_300001_SM_1000_NS12placeholders3_10E)
_ZN34_INTERNAL_e70f842d_4_k_cu_1d8eb5986thrust24THRUST_300001_SM_1000_NS12placeholders3_10E:
	.zero		1
	.type		_ZN34_INTERNAL_e70f842d_4_k_cu_1d8eb5984cuda3std3__45__cpo5crendE,@object
	.size		_ZN34_INTERNAL_e70f842d_4_k_cu_1d8eb5984cuda3std3__45__cpo5crendE,(_ZN34_INTERNAL_e70f842d_4_k_cu_1d8eb5984cuda3std6ranges3__45__cpo4prevE - _ZN34_INTERNAL_e70f842d_4_k_cu_1d8eb5984cuda3std3__45__cpo5crendE)
_ZN34_INTERNAL_e70f842d_4_k_cu_1d8eb5984cuda3std3__45__cpo5crendE:
	.zero		1
	.type		_ZN34_INTERNAL_e70f842d_4_k_cu_1d8eb5984cuda3std6ranges3__45__cpo4prevE,@object
	.size		_ZN34_INTERNAL_e70f842d_4_k_cu_1d8eb5984cuda3std6ranges3__45__cpo4prevE,(_ZN34_INTERNAL_e70f842d_4_k_cu_1d8eb5984cuda3std6ranges3__45__cpo9iter_moveE - _ZN34_INTERNAL_e70f842d_4_k_cu_1d8eb5984cuda3std6ranges3__45__cpo4prevE)
_ZN34_INTERNAL_e70f842d_4_k_cu_1d8eb5984cuda3std6ranges3__45__cpo4prevE:
	.zero		1
	.type		_ZN34_INTERNAL_e70f842d_4_k_cu_1d8eb5984cuda3std6ranges3__45__cpo9iter_moveE,@object
	.size		_ZN34_INTERNAL_e70f842d_4_k_cu_1d8eb5984cuda3std6ranges3__45__cpo9iter_moveE,(_ZN34_INTERNAL_e70f842d_4_k_cu_1d8eb5986thrust24THRUST_300001_SM_1000_NS12placeholders2_2E - _ZN34_INTERNAL_e70f842d_4_k_cu_1d8eb5984cuda3std6ranges3__45__cpo9iter_moveE)
_ZN34_INTERNAL_e70f842d_4_k_cu_1d8eb5984cuda3std6ranges3__45__cpo9iter_moveE:
	.zero		1
	.type		_ZN34_INTERNAL_e70f842d_4_k_cu_1d8eb5986thrust24THRUST_300001_SM_1000_NS12placeholders2_2E,@object
	.size		_ZN34_INTERNAL_e70f842d_4_k_cu_1d8eb5986thrust24THRUST_300001_SM_1000_NS12placeholders2_2E,(.L_31 - _ZN34_INTERNAL_e70f842d_4_k_cu_1d8eb5986thrust24THRUST_300001_SM_1000_NS12placeholders2_2E)
_ZN34_INTERNAL_e70f842d_4_k_cu_1d8eb5986thrust24THRUST_300001_SM_1000_NS12placeholders2_2E:
	.zero		1
.L_31:


//--------------------- .nv.constant0._ZN3cub18CUB_300001_SM_10006detail11EmptyKernelIvEEvv --------------------------
	.section	.nv.constant0._ZN3cub18CUB_300001_SM_10006detail11EmptyKernelIvEEvv,"a",@progbits
	.sectionflags	@""
	.align	4
.nv.constant0._ZN3cub18CUB_300001_SM_10006detail11EmptyKernelIvEEvv:
	.zero		896


//--------------------- SYMBOLS --------------------------

	.type		.nv.reservedSmem.offset0,@object
	.size		.nv.reservedSmem.offset0,0x4
